//
// Generated by NVIDIA NVVM Compiler
//
// Compiler Build ID: CL-36424714
// Cuda compilation tools, release 13.0, V13.0.88
// Based on NVVM 20.0.0
//

.version 9.0
.target sm_100
.address_size 64

	// .globl	_Z19mulWeightsAndInputsv
.global .attribute(.managed) .align 4 .b8 weightedinputs[100];
.global .attribute(.managed) .align 4 .b8 weights[100];
.global .attribute(.managed) .align 4 .b8 inputs[100];
.global .attribute(.managed) .align 4 .f32 output;
.global .attribute(.managed) .align 4 .u32 expctd;

.visible .entry _Z19mulWeightsAndInputsv()
{
	.reg .b32 	%r<3>;
	.reg .b32 	%f<4>;
	.reg .b64 	%rd<8>;

	mov.u32 	%r1, %tid.x;
	mul.wide.u32 	%rd1, %r1, 4;
	mov.u64 	%rd2, weights;
	add.s64 	%rd3, %rd2, %rd1;
	ld.global.f32 	%f1, [%rd3];
	mov.u64 	%rd4, inputs;
	add.s64 	%rd5, %rd4, %rd1;
	ld.global.u32 	%r2, [%rd5];
	cvt.rn.f32.s32 	%f2, %r2;
	mul.f32 	%f3, %f1, %f2;
	mov.u64 	%rd6, weightedinputs;
	add.s64 	%rd7, %rd6, %rd1;
	st.global.f32 	[%rd7], %f3;
	ret;

}
	// .globl	_Z12feedbackwardv
.visible .entry _Z12feedbackwardv()
{
	.reg .b32 	%r<4>;
	.reg .b32 	%f<8>;
	.reg .b64 	%rd<6>;

	ld.global.u32 	%r1, [expctd];
	cvt.rn.f32.s32 	%f1, %r1;
	ld.global.f32 	%f2, [output];
	sub.f32 	%f3, %f1, %f2;
	mov.u32 	%r2, %tid.x;
	mul.wide.u32 	%rd1, %r2, 4;
	mov.u64 	%rd2, weights;
	add.s64 	%rd3, %rd2, %rd1;
	ld.global.f32 	%f4, [%rd3];
	mov.u64 	%rd4, inputs;
	add.s64 	%rd5, %rd4, %rd1;
	ld.global.u32 	%r3, [%rd5];
	cvt.rn.f32.s32 	%f5, %r3;
	mul.f32 	%f6, %f3, %f5;
	fma.rn.f32 	%f7, %f6, 0f3E99999A, %f4;
	st.global.f32 	[%rd3], %f7;
	ret;

}


// ===== COMPILED SASS (sm_100) =====

	.target	sm_100

	.elftype	@"ET_EXEC"


//--------------------- .note.nv.tkinfo           --------------------------
	.section	.note.nv.tkinfo,"",@"SHT_NOTE"
	.sectionflags	@"SHF_NOTE_NV_TKINFO"
	.tkinfo
        /*0018*/ 	.word	0x00000002
        /*0030*/ 	.string	""
        /*0030*/ 	.string	"ptxas"
        /*0030*/ 	.string	"Cuda compilation tools, release 13.0, V13.0.88"
        /*0030*/ 	.string	"Build cuda_13.0.r13.0/compiler.36424714_0"
        /*0030*/ 	.string	"-arch sm_100 -m 64 "



//--------------------- .note.nv.cuinfo           --------------------------
	.section	.note.nv.cuinfo,"",@"SHT_NOTE"
	.sectionflags	@"SHF_NOTE_NV_CUINFO"
        /*0018*/ 	.short	0x0002
        /*001a*/ 	.short	0x0064
        /*001c*/ 	.short	0x0082
	.zero		2


//--------------------- .nv.info                  --------------------------
	.section	.nv.info,"",@"SHT_CUDA_INFO"
	.align	4


	//----- nvinfo : EIATTR_REGCOUNT
	.align		4
        /*0000*/ 	.byte	0x04, 0x2f
        /*0002*/ 	.short	(.L_6 - .L_5)
	.align		4
.L_5:
        /*0004*/ 	.word	index@(_Z19mulWeightsAndInputsv)
        /*0008*/ 	.word	0x0000000e


	//----- nvinfo : EIATTR_FRAME_SIZE
	.align		4
.L_6:
        /*000c*/ 	.byte	0x04, 0x11
        /*000e*/ 	.short	(.L_8 - .L_7)
	.align		4
.L_7:
        /*0010*/ 	.word	index@(_Z19mulWeightsAndInputsv)
        /*0014*/ 	.word	0x00000000


	//----- nvinfo : EIATTR_REGCOUNT
	.align		4
.L_8:
        /*0018*/ 	.byte	0x04, 0x2f
        /*001a*/ 	.short	(.L_10 - .L_9)
	.align		4
.L_9:
        /*001c*/ 	.word	index@(_Z12feedbackwardv)
        /*0020*/ 	.word	0x0000000e


	//----- nvinfo : EIATTR_FRAME_SIZE
	.align		4
.L_10:
        /*0024*/ 	.byte	0x04, 0x11
        /*0026*/ 	.short	(.L_12 - .L_11)
	.align		4
.L_11:
        /*0028*/ 	.word	index@(_Z12feedbackwardv)
        /*002c*/ 	.word	0x00000000


	//----- nvinfo : EIATTR_MIN_STACK_SIZE
	.align		4
.L_12:
        /*0030*/ 	.byte	0x04, 0x12
        /*0032*/ 	.short	(.L_14 - .L_13)
	.align		4
.L_13:
        /*0034*/ 	.word	index@(_Z12feedbackwardv)
        /*0038*/ 	.word	0x00000000


	//----- nvinfo : EIATTR_MIN_STACK_SIZE
	.align		4
.L_14:
        /*003c*/ 	.byte	0x04, 0x12
        /*003e*/ 	.short	(.L_16 - .L_15)
	.align		4
.L_15:
        /*0040*/ 	.word	index@(_Z19mulWeightsAndInputsv)
        /*0044*/ 	.word	0x00000000
.L_16:


//--------------------- .nv.compat                --------------------------
	.section	.nv.compat,"",@"SHT_CUDA_COMPAT_INFO"
	.align	4
        /*0000*/ 	.byte	0x02, 0x09, 0x00, 0x00, 0x02, 0x02, 0x01, 0x00, 0x02, 0x05, 0x05, 0x00, 0x03, 0x07, 0x01, 0x01
        /*0010*/ 	.byte	0x02, 0x03, 0x00, 0x00, 0x02, 0x06, 0x01, 0x00, 0x04, 0x0b, 0x08, 0x00, 0x09, 0x00, 0x00, 0x00
        /*0020*/ 	.byte	0x00, 0x00, 0x00, 0x00


//--------------------- .nv.info._Z12feedbackwardv --------------------------
	.section	.nv.info._Z12feedbackwardv,"",@"SHT_CUDA_INFO"
	.sectionflags	@""
	.align	4


	//----- nvinfo : EIATTR_CUDA_API_VERSION
	.align		4
        /*0000*/ 	.byte	0x04, 0x37
        /*0002*/ 	.short	(.L_18 - .L_17)
.L_17:
        /*0004*/ 	.word	0x00000082


	//----- nvinfo : EIATTR_SPARSE_MMA_MASK
	.align		4
.L_18:
        /*0008*/ 	.byte	0x03, 0x50
        /*000a*/ 	.short	0x0000


	//----- nvinfo : EIATTR_MAXREG_COUNT
	.align		4
        /*000c*/ 	.byte	0x03, 0x1b
        /*000e*/ 	.short	0x00ff


	//----- nvinfo : EIATTR_MERCURY_ISA_VERSION
	.align		4
        /*0010*/ 	.byte	0x03, 0x5f
        /*0012*/ 	.short	0x0101


	//----- nvinfo : EIATTR_VRC_CTA_INIT_COUNT
	.align		4
        /*0014*/ 	.byte	0x02, 0x4a
	.zero		1
	.zero		1


	//----- nvinfo : EIATTR_EXIT_INSTR_OFFSETS
	.align		4
        /*0018*/ 	.byte	0x04, 0x1c
        /*001a*/ 	.short	(.L_20 - .L_19)


	//   ....[0]....
.L_19:
        /*001c*/ 	.word	0x00000130


	//----- nvinfo : EIATTR_SW_WAR
	.align		4
.L_20:
        /*0020*/ 	.byte	0x04, 0x36
        /*0022*/ 	.short	(.L_22 - .L_21)
.L_21:
        /*0024*/ 	.word	0x00000008
.L_22:


//--------------------- .nv.info._Z19mulWeightsAndInputsv --------------------------
	.section	.nv.info._Z19mulWeightsAndInputsv,"",@"SHT_CUDA_INFO"
	.sectionflags	@""
	.align	4


	//----- nvinfo : EIATTR_CUDA_API_VERSION
	.align		4
        /*0000*/ 	.byte	0x04, 0x37
        /*0002*/ 	.short	(.L_24 - .L_23)
.L_23:
        /*0004*/ 	.word	0x00000082


	//----- nvinfo : EIATTR_SPARSE_MMA_MASK
	.align		4
.L_24:
        /*0008*/ 	.byte	0x03, 0x50
        /*000a*/ 	.short	0x0000


	//----- nvinfo : EIATTR_MAXREG_COUNT
	.align		4
        /*000c*/ 	.byte	0x03, 0x1b
        /*000e*/ 	.short	0x00ff


	//----- nvinfo : EIATTR_MERCURY_ISA_VERSION
	.align		4
        /*0010*/ 	.byte	0x03, 0x5f
        /*0012*/ 	.short	0x0101


	//----- nvinfo : EIATTR_VRC_CTA_INIT_COUNT
	.align		4
        /*0014*/ 	.byte	0x02, 0x4a
	.zero		1
	.zero		1


	//----- nvinfo : EIATTR_EXIT_INSTR_OFFSETS
	.align		4
        /*0018*/ 	.byte	0x04, 0x1c
        /*001a*/ 	.short	(.L_26 - .L_25)


	//   ....[0]....
.L_25:
        /*001c*/ 	.word	0x000000e0


	//----- nvinfo : EIATTR_SW_WAR
	.align		4
.L_26:
        /*0020*/ 	.byte	0x04, 0x36
        /*0022*/ 	.short	(.L_28 - .L_27)
.L_27:
        /*0024*/ 	.word	0x00000008
.L_28:


//--------------------- .nv.callgraph             --------------------------
	.section	.nv.callgraph,"",@"SHT_CUDA_CALLGRAPH"
	.align	4
	.sectionentsize	8
	.align		4
        /*0000*/ 	.word	0x00000000
	.align		4
        /*0004*/ 	.word	0xffffffff
	.align		4
        /*0008*/ 	.word	0x00000000
	.align		4
        /*000c*/ 	.word	0xfffffffe
	.align		4
        /*0010*/ 	.word	0x00000000
	.align		4
        /*0014*/ 	.word	0xfffffffd
	.align		4
        /*0018*/ 	.word	0x00000000
	.align		4
        /*001c*/ 	.word	0xfffffffc


//--------------------- .nv.constant4             --------------------------
	.section	.nv.constant4,"a",@progbits
	.align	8
	.align		8
.nv.constant4:
        /*0000*/ 	.dword	weightedinputs
	.align		8
        /*0008*/ 	.dword	weights
	.align		8
        /*0010*/ 	.dword	inputs
	.align		8
        /*0018*/ 	.dword	output
	.align		8
        /*0020*/ 	.dword	expctd


//--------------------- .text._Z12feedbackwardv   --------------------------
	.section	.text._Z12feedbackwardv,"ax",@progbits
	.align	128
        .global         _Z12feedbackwardv
        .type           _Z12feedbackwardv,@function
        .size           _Z12feedbackwardv,(.L_x_2 - _Z12feedbackwardv)
        .other          _Z12feedbackwardv,@"STO_CUDA_ENTRY STV_DEFAULT"
_Z12feedbackwardv:
.text._Z12feedbackwardv:
[----:B------:R-:W-:Y:S01]  /*0000*/  LDC R1, c[0x0][0x37c] ;  /* 0x0000df00ff017b82 */ /* 0x000fe20000000800 */
[----:B------:R-:W0:Y:S07]  /*0010*/  S2R R11, SR_TID.X ;  /* 0x00000000000b7919 */ /* 0x000e2e0000002100 */
[----:B------:R-:W0:Y:S01]  /*0020*/  LDC.64 R8, c[0x4][0x10] ;  /* 0x01000400ff087b82 */ /* 0x000e220000000a00 */
[----:B------:R-:W1:Y:S07]  /*0030*/  LDCU.64 UR4, c[0x0][0x358] ;  /* 0x00006b00ff0477ac */ /* 0x000e6e0008000a00 */
[----:B------:R-:W1:Y:S08]  /*0040*/  LDC.64 R2, c[0x4][0x20] ;  /* 0x01000800ff027b82 */ /* 0x000e700000000a00 */
[----:B------:R-:W2:Y:S08]  /*0050*/  LDC.64 R4, c[0x4][0x18] ;  /* 0x01000600ff047b82 */ /* 0x000eb00000000a00 */
[----:B------:R-:W3:Y:S01]  /*0060*/  LDC.64 R6, c[0x4][0x8] ;  /* 0x01000200ff067b82 */ /* 0x000ee20000000a00 */
[C---:B0-----:R-:W-:Y:S01]  /*0070*/  IMAD.WIDE.U32 R8, R11.reuse, 0x4, R8 ;  /* 0x000000040b087825 */ /* 0x041fe200078e0008 */
[----:B-1----:R-:W4:Y:S05]  /*0080*/  LDG.E R2, desc[UR4][R2.64] ;  /* 0x0000000402027981 */ /* 0x002f2a000c1e1900 */
[----:B------:R-:W5:Y:S04]  /*0090*/  LDG.E R8, desc[UR4][R8.64] ;  /* 0x0000000408087981 */ /* 0x000f68000c1e1900 */
[----:B--2---:R-:W2:Y:S01]  /*00a0*/  LDG.E R5, desc[UR4][R4.64] ;  /* 0x0000000404057981 */ /* 0x004ea2000c1e1900 */
[----:B---3--:R-:W-:-:S05]  /*00b0*/  IMAD.WIDE.U32 R6, R11, 0x4, R6 ;  /* 0x000000040b067825 */ /* 0x008fca00078e0006 */
[----:B------:R-:W3:Y:S01]  /*00c0*/  LDG.E R10, desc[UR4][R6.64] ;  /* 0x00000004060a7981 */ /* 0x000ee2000c1e1900 */
[----:B----4-:R-:W-:Y:S02]  /*00d0*/  I2FP.F32.S32 R0, R2 ;  /* 0x0000000200007245 */ /* 0x010fe40000201400 */
[----:B-----5:R-:W-:-:S03]  /*00e0*/  I2FP.F32.S32 R11, R8 ;  /* 0x00000008000b7245 */ /* 0x020fc60000201400 */
[----:B--2---:R-:W-:-:S04]  /*00f0*/  FADD R0, R0, -R5 ;  /* 0x8000000500007221 */ /* 0x004fc80000000000 */
[----:B------:R-:W-:-:S04]  /*0100*/  FMUL R11, R0, R11 ;  /* 0x0000000b000b7220 */ /* 0x000fc80000400000 */
[----:B---3--:R-:W-:-:S05]  /*0110*/  FFMA R11, R11, 0.30000001192092895508, R10 ;  /* 0x3e99999a0b0b7823 */ /* 0x008fca000000000a */
[----:B------:R-:W-:Y:S01]  /*0120*/  STG.E desc[UR4][R6.64], R11 ;  /* 0x0000000b06007986 */ /* 0x000fe2000c101904 */
[----:B------:R-:W-:Y:S05]  /*0130*/  EXIT ;  /* 0x000000000000794d */ /* 0x000fea0003800000 */
.L_x_0:
[----:B------:R-:W-:-:S00]  /*0140*/  BRA `(.L_x_0) ;  /* 0xfffffffc00fc7947 */ /* 0x000fc0000383ffff */
[----:B------:R-:W-:-:S00]  /*0150*/  NOP ;  /* 0x0000000000007918 */ /* 0x000fc00000000000 */
        /* <DEDUP_REMOVED lines=10> */
.L_x_2:


//--------------------- .text._Z19mulWeightsAndInputsv --------------------------
	.section	.text._Z19mulWeightsAndInputsv,"ax",@progbits
	.align	128
        .global         _Z19mulWeightsAndInputsv
        .type           _Z19mulWeightsAndInputsv,@function
        .size           _Z19mulWeightsAndInputsv,(.L_x_3 - _Z19mulWeightsAndInputsv)
        .other          _Z19mulWeightsAndInputsv,@"STO_CUDA_ENTRY STV_DEFAULT"
_Z19mulWeightsAndInputsv:
.text._Z19mulWeightsAndInputsv:
[----:B------:R-:W-:Y:S01]  /*0000*/  LDC R1, c[0x0][0x37c] ;  /* 0x0000df00ff017b82 */ /* 0x000fe20000000800 */
[----:B------:R-:W0:Y:S07]  /*0010*/  S2R R11, SR_TID.X ;  /* 0x00000000000b7919 */ /* 0x000e2e0000002100 */
[----:B------:R-:W0:Y:S01]  /*0020*/  LDC.64 R4, c[0x4][0x10] ;  /* 0x01000400ff047b82 */ /* 0x000e220000000a00 */
[----:B------:R-:W1:Y:S07]  /*0030*/  LDCU.64 UR4, c[0x0][0x358] ;  /* 0x00006b00ff0477ac */ /* 0x000e6e0008000a00 */
[----:B------:R-:W2:Y:S08]  /*0040*/  LDC.64 R2, c[0x4][0x8] ;  /* 0x01000200ff027b82 */ /* 0x000eb00000000a00 */
[----:B------:R-:W3:Y:S01]  /*0050*/  LDC.64 R6, c[0x4][RZ] ;  /* 0x01000000ff067b82 */ /* 0x000ee20000000a00 */
[----:B0-----:R-:W-:-:S04]  /*0060*/  IMAD.WIDE.U32 R4, R11, 0x4, R4 ;  /* 0x000000040b047825 */ /* 0x001fc800078e0004 */
[C---:B--2---:R-:W-:Y:S02]  /*0070*/  IMAD.WIDE.U32 R2, R11.reuse, 0x4, R2 ;  /* 0x000000040b027825 */ /* 0x044fe400078e0002 */
[----:B-1----:R-:W2:Y:S04]  /*0080*/  LDG.E R4, desc[UR4][R4.64] ;  /* 0x0000000404047981 */ /* 0x002ea8000c1e1900 */
[----:B------:R-:W4:Y:S01]  /*0090*/  LDG.E R2, desc[UR4][R2.64] ;  /* 0x0000000402027981 */ /* 0x000f22000c1e1900 */
[----:B---3--:R-:W-:Y:S01]  /*00a0*/  IMAD.WIDE.U32 R6, R11, 0x4, R6 ;  /* 0x000000040b067825 */ /* 0x008fe200078e0006 */
[----:B--2---:R-:W-:-:S05]  /*00b0*/  I2FP.F32.S32 R9, R4 ;  /* 0x0000000400097245 */ /* 0x004fca0000201400 */
[----:B----4-:R-:W-:-:S05]  /*00c0*/  FMUL R9, R2, R9 ;  /* 0x0000000902097220 */ /* 0x010fca0000400000 */
[----:B------:R-:W-:Y:S01]  /*00d0*/  STG.E desc[UR4][R6.64], R9 ;  /* 0x0000000906007986 */ /* 0x000fe2000c101904 */
[----:B------:R-:W-:Y:S05]  /*00e0*/  EXIT ;  /* 0x000000000000794d */ /* 0x000fea0003800000 */
.L_x_1:
        /* <DEDUP_REMOVED lines=9> */
.L_x_3:


//--------------------- .nv.shared.reserved.0     --------------------------
	.section	.nv.shared.reserved.0,"aw",@nobits
	.weak		__nv_reservedSMEM_offset_0_alias
	.size		__nv_reservedSMEM_offset_0_alias, 0, 64
	.other		__nv_reservedSMEM_offset_0_alias,@"STO_CUDA_RESERVED_SHARED STV_DEFAULT"
__nv_reservedSMEM_offset_0_alias:
	.zero		0
	.zero		64


//--------------------- .nv.global                --------------------------
	.section	.nv.global,"aw",@nobits
	.align	4
.nv.global:
	.type		expctd,@object
	.size		expctd,(output - expctd)
	.other		expctd,@"STV_DEFAULT STO_CUDA_MANAGED"
expctd:
	.zero		4
	.type		output,@object
	.size		output,(weightedinputs - output)
	.other		output,@"STV_DEFAULT STO_CUDA_MANAGED"
output:
	.zero		4
	.type		weightedinputs,@object
	.size		weightedinputs,(inputs - weightedinputs)
	.other		weightedinputs,@"STV_DEFAULT STO_CUDA_MANAGED"
weightedinputs:
	.zero		100
	.type		inputs,@object
	.size		inputs,(weights - inputs)
	.other		inputs,@"STV_DEFAULT STO_CUDA_MANAGED"
inputs:
	.zero		100
	.type		weights,@object
	.size		weights,(.L_1 - weights)
	.other		weights,@"STV_DEFAULT STO_CUDA_MANAGED"
weights:
	.zero		100
.L_1:


//--------------------- .nv.constant0._Z12feedbackwardv --------------------------
	.section	.nv.constant0._Z12feedbackwardv,"a",@progbits
	.sectionflags	@""
	.align	4
.nv.constant0._Z12feedbackwardv:
	.zero		896


//--------------------- .nv.constant0._Z19mulWeightsAndInputsv --------------------------
	.section	.nv.constant0._Z19mulWeightsAndInputsv,"a",@progbits
	.sectionflags	@""
	.align	4
.nv.constant0._Z19mulWeightsAndInputsv:
	.zero		896


//--------------------- SYMBOLS --------------------------

	.type		.nv.reservedSmem.offset0,@object
	.size		.nv.reservedSmem.offset0,0x4
